//
// Generated by NVIDIA NVVM Compiler
//
// Compiler Build ID: CL-36424714
// Cuda compilation tools, release 13.0, V13.0.88
// Based on NVVM 20.0.0
//

.version 9.0
.target sm_100
.address_size 64

	// .globl	_Z15kernelOtimizadoPiS_i

.visible .entry _Z15kernelOtimizadoPiS_i(
	.param .u64 .ptr .align 1 _Z15kernelOtimizadoPiS_i_param_0,
	.param .u64 .ptr .align 1 _Z15kernelOtimizadoPiS_i_param_1,
	.param .u32 _Z15kernelOtimizadoPiS_i_param_2
)
{
	.reg .pred 	%p<39>;
	.reg .b32 	%r<140>;
	.reg .b64 	%rd<28>;

	ld.param.u64 	%rd11, [_Z15kernelOtimizadoPiS_i_param_0];
	ld.param.u64 	%rd10, [_Z15kernelOtimizadoPiS_i_param_1];
	ld.param.u32 	%r33, [_Z15kernelOtimizadoPiS_i_param_2];
	cvta.to.global.u64 	%rd1, %rd11;
	mov.u32 	%r34, %tid.x;
	mov.u32 	%r35, %ctaid.x;
	mov.u32 	%r36, %ntid.x;
	mad.lo.s32 	%r1, %r35, %r36, %r34;
	bar.sync 	0;
	setp.gt.s32 	%p1, %r33, 0;
	@%p1 bra 	$L__BB0_2;
	mul.wide.s32 	%rd13, %r1, 4;
	add.s64 	%rd14, %rd1, %rd13;
	ld.global.u32 	%r139, [%rd14];
	mov.b64 	%rd27, 0;
	bra.uni 	$L__BB0_15;
$L__BB0_2:
	mul.wide.s32 	%rd15, %r1, 4;
	add.s64 	%rd16, %rd1, %rd15;
	ld.global.u32 	%r139, [%rd16];
	and.b32  	%r4, %r33, 15;
	setp.lt.u32 	%p2, %r33, 16;
	mov.b32 	%r131, 0;
	mov.u32 	%r138, %r131;
	@%p2 bra 	$L__BB0_5;
	and.b32  	%r131, %r33, 2147483632;
	neg.s32 	%r125, %r131;
	add.s64 	%rd25, %rd1, 32;
	mov.b32 	%r138, 0;
$L__BB0_4:
	.pragma "nounroll";
	ld.global.u32 	%r40, [%rd25+-32];
	setp.gt.s32 	%p3, %r139, %r40;
	selp.u32 	%r41, 1, 0, %p3;
	add.s32 	%r42, %r138, %r41;
	ld.global.u32 	%r43, [%rd25+-28];
	setp.gt.s32 	%p4, %r139, %r43;
	selp.u32 	%r44, 1, 0, %p4;
	add.s32 	%r45, %r42, %r44;
	ld.global.u32 	%r46, [%rd25+-24];
	setp.gt.s32 	%p5, %r139, %r46;
	selp.u32 	%r47, 1, 0, %p5;
	add.s32 	%r48, %r45, %r47;
	ld.global.u32 	%r49, [%rd25+-20];
	setp.gt.s32 	%p6, %r139, %r49;
	selp.u32 	%r50, 1, 0, %p6;
	add.s32 	%r51, %r48, %r50;
	ld.global.u32 	%r52, [%rd25+-16];
	setp.gt.s32 	%p7, %r139, %r52;
	selp.u32 	%r53, 1, 0, %p7;
	add.s32 	%r54, %r51, %r53;
	ld.global.u32 	%r55, [%rd25+-12];
	setp.gt.s32 	%p8, %r139, %r55;
	selp.u32 	%r56, 1, 0, %p8;
	add.s32 	%r57, %r54, %r56;
	ld.global.u32 	%r58, [%rd25+-8];
	setp.gt.s32 	%p9, %r139, %r58;
	selp.u32 	%r59, 1, 0, %p9;
	add.s32 	%r60, %r57, %r59;
	ld.global.u32 	%r61, [%rd25+-4];
	setp.gt.s32 	%p10, %r139, %r61;
	selp.u32 	%r62, 1, 0, %p10;
	add.s32 	%r63, %r60, %r62;
	ld.global.u32 	%r64, [%rd25];
	setp.gt.s32 	%p11, %r139, %r64;
	selp.u32 	%r65, 1, 0, %p11;
	add.s32 	%r66, %r63, %r65;
	ld.global.u32 	%r67, [%rd25+4];
	setp.gt.s32 	%p12, %r139, %r67;
	selp.u32 	%r68, 1, 0, %p12;
	add.s32 	%r69, %r66, %r68;
	ld.global.u32 	%r70, [%rd25+8];
	setp.gt.s32 	%p13, %r139, %r70;
	selp.u32 	%r71, 1, 0, %p13;
	add.s32 	%r72, %r69, %r71;
	ld.global.u32 	%r73, [%rd25+12];
	setp.gt.s32 	%p14, %r139, %r73;
	selp.u32 	%r74, 1, 0, %p14;
	add.s32 	%r75, %r72, %r74;
	ld.global.u32 	%r76, [%rd25+16];
	setp.gt.s32 	%p15, %r139, %r76;
	selp.u32 	%r77, 1, 0, %p15;
	add.s32 	%r78, %r75, %r77;
	ld.global.u32 	%r79, [%rd25+20];
	setp.gt.s32 	%p16, %r139, %r79;
	selp.u32 	%r80, 1, 0, %p16;
	add.s32 	%r81, %r78, %r80;
	ld.global.u32 	%r82, [%rd25+24];
	setp.gt.s32 	%p17, %r139, %r82;
	selp.u32 	%r83, 1, 0, %p17;
	add.s32 	%r84, %r81, %r83;
	ld.global.u32 	%r85, [%rd25+28];
	setp.gt.s32 	%p18, %r139, %r85;
	selp.u32 	%r86, 1, 0, %p18;
	add.s32 	%r138, %r84, %r86;
	add.s32 	%r125, %r125, 16;
	add.s64 	%rd25, %rd25, 64;
	setp.ne.s32 	%p19, %r125, 0;
	@%p19 bra 	$L__BB0_4;
$L__BB0_5:
	setp.eq.s32 	%p20, %r4, 0;
	@%p20 bra 	$L__BB0_14;
	and.b32  	%r14, %r33, 7;
	setp.lt.u32 	%p21, %r4, 8;
	@%p21 bra 	$L__BB0_8;
	mul.wide.u32 	%rd17, %r131, 4;
	add.s64 	%rd18, %rd1, %rd17;
	ld.global.u32 	%r88, [%rd18];
	setp.gt.s32 	%p22, %r139, %r88;
	selp.u32 	%r89, 1, 0, %p22;
	add.s32 	%r90, %r138, %r89;
	ld.global.u32 	%r91, [%rd18+4];
	setp.gt.s32 	%p23, %r139, %r91;
	selp.u32 	%r92, 1, 0, %p23;
	add.s32 	%r93, %r90, %r92;
	ld.global.u32 	%r94, [%rd18+8];
	setp.gt.s32 	%p24, %r139, %r94;
	selp.u32 	%r95, 1, 0, %p24;
	add.s32 	%r96, %r93, %r95;
	ld.global.u32 	%r97, [%rd18+12];
	setp.gt.s32 	%p25, %r139, %r97;
	selp.u32 	%r98, 1, 0, %p25;
	add.s32 	%r99, %r96, %r98;
	ld.global.u32 	%r100, [%rd18+16];
	setp.gt.s32 	%p26, %r139, %r100;
	selp.u32 	%r101, 1, 0, %p26;
	add.s32 	%r102, %r99, %r101;
	ld.global.u32 	%r103, [%rd18+20];
	setp.gt.s32 	%p27, %r139, %r103;
	selp.u32 	%r104, 1, 0, %p27;
	add.s32 	%r105, %r102, %r104;
	ld.global.u32 	%r106, [%rd18+24];
	setp.gt.s32 	%p28, %r139, %r106;
	selp.u32 	%r107, 1, 0, %p28;
	add.s32 	%r108, %r105, %r107;
	ld.global.u32 	%r109, [%rd18+28];
	setp.gt.s32 	%p29, %r139, %r109;
	selp.u32 	%r110, 1, 0, %p29;
	add.s32 	%r138, %r108, %r110;
	add.s32 	%r131, %r131, 8;
$L__BB0_8:
	setp.eq.s32 	%p30, %r14, 0;
	@%p30 bra 	$L__BB0_14;
	and.b32  	%r20, %r33, 3;
	setp.lt.u32 	%p31, %r14, 4;
	@%p31 bra 	$L__BB0_11;
	mul.wide.u32 	%rd19, %r131, 4;
	add.s64 	%rd20, %rd1, %rd19;
	ld.global.u32 	%r112, [%rd20];
	setp.gt.s32 	%p32, %r139, %r112;
	selp.u32 	%r113, 1, 0, %p32;
	add.s32 	%r114, %r138, %r113;
	ld.global.u32 	%r115, [%rd20+4];
	setp.gt.s32 	%p33, %r139, %r115;
	selp.u32 	%r116, 1, 0, %p33;
	add.s32 	%r117, %r114, %r116;
	ld.global.u32 	%r118, [%rd20+8];
	setp.gt.s32 	%p34, %r139, %r118;
	selp.u32 	%r119, 1, 0, %p34;
	add.s32 	%r120, %r117, %r119;
	ld.global.u32 	%r121, [%rd20+12];
	setp.gt.s32 	%p35, %r139, %r121;
	selp.u32 	%r122, 1, 0, %p35;
	add.s32 	%r138, %r120, %r122;
	add.s32 	%r131, %r131, 4;
$L__BB0_11:
	setp.eq.s32 	%p36, %r20, 0;
	@%p36 bra 	$L__BB0_14;
	mul.wide.u32 	%rd21, %r131, 4;
	add.s64 	%rd26, %rd1, %rd21;
	neg.s32 	%r136, %r20;
$L__BB0_13:
	.pragma "nounroll";
	ld.global.u32 	%r123, [%rd26];
	setp.gt.s32 	%p37, %r139, %r123;
	selp.u32 	%r124, 1, 0, %p37;
	add.s32 	%r138, %r138, %r124;
	add.s64 	%rd26, %rd26, 4;
	add.s32 	%r136, %r136, 1;
	setp.ne.s32 	%p38, %r136, 0;
	@%p38 bra 	$L__BB0_13;
$L__BB0_14:
	cvt.u64.u32 	%rd27, %r138;
$L__BB0_15:
	cvta.to.global.u64 	%rd22, %rd10;
	shl.b64 	%rd23, %rd27, 2;
	add.s64 	%rd24, %rd22, %rd23;
	st.global.u32 	[%rd24], %r139;
	ret;

}
	// .globl	_Z15kernelEficientePiS_i
.visible .entry _Z15kernelEficientePiS_i(
	.param .u64 .ptr .align 1 _Z15kernelEficientePiS_i_param_0,
	.param .u64 .ptr .align 1 _Z15kernelEficientePiS_i_param_1,
	.param .u32 _Z15kernelEficientePiS_i_param_2
)
{
	.reg .pred 	%p<40>;
	.reg .b32 	%r<140>;
	.reg .b64 	%rd<28>;

	ld.param.u64 	%rd11, [_Z15kernelEficientePiS_i_param_0];
	ld.param.u64 	%rd10, [_Z15kernelEficientePiS_i_param_1];
	ld.param.u32 	%r33, [_Z15kernelEficientePiS_i_param_2];
	cvta.to.global.u64 	%rd1, %rd11;
	mov.u32 	%r34, %ctaid.x;
	mov.u32 	%r35, %ntid.x;
	mov.u32 	%r36, %tid.x;
	mad.lo.s32 	%r1, %r34, %r35, %r36;
	setp.ge.s32 	%p1, %r1, %r33;
	@%p1 bra 	$L__BB1_17;
	setp.gt.s32 	%p2, %r33, 0;
	@%p2 bra 	$L__BB1_3;
	mul.wide.s32 	%rd13, %r1, 4;
	add.s64 	%rd14, %rd1, %rd13;
	ld.global.u32 	%r139, [%rd14];
	mov.b64 	%rd27, 0;
	bra.uni 	$L__BB1_16;
$L__BB1_3:
	mul.wide.s32 	%rd15, %r1, 4;
	add.s64 	%rd16, %rd1, %rd15;
	ld.global.u32 	%r139, [%rd16];
	and.b32  	%r4, %r33, 15;
	setp.lt.u32 	%p3, %r33, 16;
	mov.b32 	%r131, 0;
	mov.u32 	%r138, %r131;
	@%p3 bra 	$L__BB1_6;
	and.b32  	%r131, %r33, 2147483632;
	neg.s32 	%r125, %r131;
	add.s64 	%rd25, %rd1, 32;
	mov.b32 	%r138, 0;
$L__BB1_5:
	.pragma "nounroll";
	ld.global.u32 	%r40, [%rd25+-32];
	setp.gt.s32 	%p4, %r139, %r40;
	selp.u32 	%r41, 1, 0, %p4;
	add.s32 	%r42, %r138, %r41;
	ld.global.u32 	%r43, [%rd25+-28];
	setp.gt.s32 	%p5, %r139, %r43;
	selp.u32 	%r44, 1, 0, %p5;
	add.s32 	%r45, %r42, %r44;
	ld.global.u32 	%r46, [%rd25+-24];
	setp.gt.s32 	%p6, %r139, %r46;
	selp.u32 	%r47, 1, 0, %p6;
	add.s32 	%r48, %r45, %r47;
	ld.global.u32 	%r49, [%rd25+-20];
	setp.gt.s32 	%p7, %r139, %r49;
	selp.u32 	%r50, 1, 0, %p7;
	add.s32 	%r51, %r48, %r50;
	ld.global.u32 	%r52, [%rd25+-16];
	setp.gt.s32 	%p8, %r139, %r52;
	selp.u32 	%r53, 1, 0, %p8;
	add.s32 	%r54, %r51, %r53;
	ld.global.u32 	%r55, [%rd25+-12];
	setp.gt.s32 	%p9, %r139, %r55;
	selp.u32 	%r56, 1, 0, %p9;
	add.s32 	%r57, %r54, %r56;
	ld.global.u32 	%r58, [%rd25+-8];
	setp.gt.s32 	%p10, %r139, %r58;
	selp.u32 	%r59, 1, 0, %p10;
	add.s32 	%r60, %r57, %r59;
	ld.global.u32 	%r61, [%rd25+-4];
	setp.gt.s32 	%p11, %r139, %r61;
	selp.u32 	%r62, 1, 0, %p11;
	add.s32 	%r63, %r60, %r62;
	ld.global.u32 	%r64, [%rd25];
	setp.gt.s32 	%p12, %r139, %r64;
	selp.u32 	%r65, 1, 0, %p12;
	add.s32 	%r66, %r63, %r65;
	ld.global.u32 	%r67, [%rd25+4];
	setp.gt.s32 	%p13, %r139, %r67;
	selp.u32 	%r68, 1, 0, %p13;
	add.s32 	%r69, %r66, %r68;
	ld.global.u32 	%r70, [%rd25+8];
	setp.gt.s32 	%p14, %r139, %r70;
	selp.u32 	%r71, 1, 0, %p14;
	add.s32 	%r72, %r69, %r71;
	ld.global.u32 	%r73, [%rd25+12];
	setp.gt.s32 	%p15, %r139, %r73;
	selp.u32 	%r74, 1, 0, %p15;
	add.s32 	%r75, %r72, %r74;
	ld.global.u32 	%r76, [%rd25+16];
	setp.gt.s32 	%p16, %r139, %r76;
	selp.u32 	%r77, 1, 0, %p16;
	add.s32 	%r78, %r75, %r77;
	ld.global.u32 	%r79, [%rd25+20];
	setp.gt.s32 	%p17, %r139, %r79;
	selp.u32 	%r80, 1, 0, %p17;
	add.s32 	%r81, %r78, %r80;
	ld.global.u32 	%r82, [%rd25+24];
	setp.gt.s32 	%p18, %r139, %r82;
	selp.u32 	%r83, 1, 0, %p18;
	add.s32 	%r84, %r81, %r83;
	ld.global.u32 	%r85, [%rd25+28];
	setp.gt.s32 	%p19, %r139, %r85;
	selp.u32 	%r86, 1, 0, %p19;
	add.s32 	%r138, %r84, %r86;
	add.s32 	%r125, %r125, 16;
	add.s64 	%rd25, %rd25, 64;
	setp.ne.s32 	%p20, %r125, 0;
	@%p20 bra 	$L__BB1_5;
$L__BB1_6:
	setp.eq.s32 	%p21, %r4, 0;
	@%p21 bra 	$L__BB1_15;
	and.b32  	%r14, %r33, 7;
	setp.lt.u32 	%p22, %r4, 8;
	@%p22 bra 	$L__BB1_9;
	mul.wide.u32 	%rd17, %r131, 4;
	add.s64 	%rd18, %rd1, %rd17;
	ld.global.u32 	%r88, [%rd18];
	setp.gt.s32 	%p23, %r139, %r88;
	selp.u32 	%r89, 1, 0, %p23;
	add.s32 	%r90, %r138, %r89;
	ld.global.u32 	%r91, [%rd18+4];
	setp.gt.s32 	%p24, %r139, %r91;
	selp.u32 	%r92, 1, 0, %p24;
	add.s32 	%r93, %r90, %r92;
	ld.global.u32 	%r94, [%rd18+8];
	setp.gt.s32 	%p25, %r139, %r94;
	selp.u32 	%r95, 1, 0, %p25;
	add.s32 	%r96, %r93, %r95;
	ld.global.u32 	%r97, [%rd18+12];
	setp.gt.s32 	%p26, %r139, %r97;
	selp.u32 	%r98, 1, 0, %p26;
	add.s32 	%r99, %r96, %r98;
	ld.global.u32 	%r100, [%rd18+16];
	setp.gt.s32 	%p27, %r139, %r100;
	selp.u32 	%r101, 1, 0, %p27;
	add.s32 	%r102, %r99, %r101;
	ld.global.u32 	%r103, [%rd18+20];
	setp.gt.s32 	%p28, %r139, %r103;
	selp.u32 	%r104, 1, 0, %p28;
	add.s32 	%r105, %r102, %r104;
	ld.global.u32 	%r106, [%rd18+24];
	setp.gt.s32 	%p29, %r139, %r106;
	selp.u32 	%r107, 1, 0, %p29;
	add.s32 	%r108, %r105, %r107;
	ld.global.u32 	%r109, [%rd18+28];
	setp.gt.s32 	%p30, %r139, %r109;
	selp.u32 	%r110, 1, 0, %p30;
	add.s32 	%r138, %r108, %r110;
	add.s32 	%r131, %r131, 8;
$L__BB1_9:
	setp.eq.s32 	%p31, %r14, 0;
	@%p31 bra 	$L__BB1_15;
	and.b32  	%r20, %r33, 3;
	setp.lt.u32 	%p32, %r14, 4;
	@%p32 bra 	$L__BB1_12;
	mul.wide.u32 	%rd19, %r131, 4;
	add.s64 	%rd20, %rd1, %rd19;
	ld.global.u32 	%r112, [%rd20];
	setp.gt.s32 	%p33, %r139, %r112;
	selp.u32 	%r113, 1, 0, %p33;
	add.s32 	%r114, %r138, %r113;
	ld.global.u32 	%r115, [%rd20+4];
	setp.gt.s32 	%p34, %r139, %r115;
	selp.u32 	%r116, 1, 0, %p34;
	add.s32 	%r117, %r114, %r116;
	ld.global.u32 	%r118, [%rd20+8];
	setp.gt.s32 	%p35, %r139, %r118;
	selp.u32 	%r119, 1, 0, %p35;
	add.s32 	%r120, %r117, %r119;
	ld.global.u32 	%r121, [%rd20+12];
	setp.gt.s32 	%p36, %r139, %r121;
	selp.u32 	%r122, 1, 0, %p36;
	add.s32 	%r138, %r120, %r122;
	add.s32 	%r131, %r131, 4;
$L__BB1_12:
	setp.eq.s32 	%p37, %r20, 0;
	@%p37 bra 	$L__BB1_15;
	mul.wide.u32 	%rd21, %r131, 4;
	add.s64 	%rd26, %rd1, %rd21;
	neg.s32 	%r136, %r20;
$L__BB1_14:
	.pragma "nounroll";
	ld.global.u32 	%r123, [%rd26];
	setp.gt.s32 	%p38, %r139, %r123;
	selp.u32 	%r124, 1, 0, %p38;
	add.s32 	%r138, %r138, %r124;
	add.s64 	%rd26, %rd26, 4;
	add.s32 	%r136, %r136, 1;
	setp.ne.s32 	%p39, %r136, 0;
	@%p39 bra 	$L__BB1_14;
$L__BB1_15:
	cvt.u64.u32 	%rd27, %r138;
$L__BB1_16:
	cvta.to.global.u64 	%rd22, %rd10;
	shl.b64 	%rd23, %rd27, 2;
	add.s64 	%rd24, %rd22, %rd23;
	st.global.u32 	[%rd24], %r139;
$L__BB1_17:
	ret;

}


// ===== COMPILED SASS (sm_100) =====

	.target	sm_100

	.elftype	@"ET_EXEC"


//--------------------- .note.nv.tkinfo           --------------------------
	.section	.note.nv.tkinfo,"",@"SHT_NOTE"
	.sectionflags	@"SHF_NOTE_NV_TKINFO"
	.tkinfo
        /*0018*/ 	.word	0x00000002
        /*0030*/ 	.string	""
        /*0030*/ 	.string	"ptxas"
        /*0030*/ 	.string	"Cuda compilation tools, release 13.0, V13.0.88"
        /*0030*/ 	.string	"Build cuda_13.0.r13.0/compiler.36424714_0"
        /*0030*/ 	.string	"-arch sm_100 -m 64 "



//--------------------- .note.nv.cuinfo           --------------------------
	.section	.note.nv.cuinfo,"",@"SHT_NOTE"
	.sectionflags	@"SHF_NOTE_NV_CUINFO"
        /*0018*/ 	.short	0x0002
        /*001a*/ 	.short	0x0064
        /*001c*/ 	.short	0x0082
	.zero		2


//--------------------- .nv.info                  --------------------------
	.section	.nv.info,"",@"SHT_CUDA_INFO"
	.align	4


	//----- nvinfo : EIATTR_REGCOUNT
	.align		4
        /*0000*/ 	.byte	0x04, 0x2f
        /*0002*/ 	.short	(.L_1 - .L_0)
	.align		4
.L_0:
        /*0004*/ 	.word	index@(_Z15kernelOtimizadoPiS_i)
        /*0008*/ 	.word	0x00000020


	//----- nvinfo : EIATTR_FRAME_SIZE
	.align		4
.L_1:
        /*000c*/ 	.byte	0x04, 0x11
        /*000e*/ 	.short	(.L_3 - .L_2)
	.align		4
.L_2:
        /*0010*/ 	.word	index@(_Z15kernelOtimizadoPiS_i)
        /*0014*/ 	.word	0x00000000


	//----- nvinfo : EIATTR_REGCOUNT
	.align		4
.L_3:
        /*0018*/ 	.byte	0x04, 0x2f
        /*001a*/ 	.short	(.L_5 - .L_4)
	.align		4
.L_4:
        /*001c*/ 	.word	index@(_Z15kernelEficientePiS_i)
        /*0020*/ 	.word	0x00000020


	//----- nvinfo : EIATTR_FRAME_SIZE
	.align		4
.L_5:
        /*0024*/ 	.byte	0x04, 0x11
        /*0026*/ 	.short	(.L_7 - .L_6)
	.align		4
.L_6:
        /*0028*/ 	.word	index@(_Z15kernelEficientePiS_i)
        /*002c*/ 	.word	0x00000000


	//----- nvinfo : EIATTR_MIN_STACK_SIZE
	.align		4
.L_7:
        /*0030*/ 	.byte	0x04, 0x12
        /*0032*/ 	.short	(.L_9 - .L_8)
	.align		4
.L_8:
        /*0034*/ 	.word	index@(_Z15kernelEficientePiS_i)
        /*0038*/ 	.word	0x00000000


	//----- nvinfo : EIATTR_MIN_STACK_SIZE
	.align		4
.L_9:
        /*003c*/ 	.byte	0x04, 0x12
        /*003e*/ 	.short	(.L_11 - .L_10)
	.align		4
.L_10:
        /*0040*/ 	.word	index@(_Z15kernelOtimizadoPiS_i)
        /*0044*/ 	.word	0x00000000
.L_11:


//--------------------- .nv.compat                --------------------------
	.section	.nv.compat,"",@"SHT_CUDA_COMPAT_INFO"
	.align	4
        /*0000*/ 	.byte	0x02, 0x09, 0x00, 0x00, 0x02, 0x02, 0x01, 0x00, 0x02, 0x05, 0x05, 0x00, 0x03, 0x07, 0x01, 0x01
        /*0010*/ 	.byte	0x02, 0x03, 0x00, 0x00, 0x02, 0x06, 0x01, 0x00, 0x04, 0x0b, 0x08, 0x00, 0x09, 0x00, 0x00, 0x00
        /*0020*/ 	.byte	0x00, 0x00, 0x00, 0x00


//--------------------- .nv.info._Z15kernelEficientePiS_i --------------------------
	.section	.nv.info._Z15kernelEficientePiS_i,"",@"SHT_CUDA_INFO"
	.sectionflags	@""
	.align	4


	//----- nvinfo : EIATTR_CUDA_API_VERSION
	.align		4
        /*0000*/ 	.byte	0x04, 0x37
        /*0002*/ 	.short	(.L_13 - .L_12)
.L_12:
        /*0004*/ 	.word	0x00000082


	//----- nvinfo : EIATTR_KPARAM_INFO
	.align		4
.L_13:
        /*0008*/ 	.byte	0x04, 0x17
        /*000a*/ 	.short	(.L_15 - .L_14)
.L_14:
        /*000c*/ 	.word	0x00000000
        /*0010*/ 	.short	0x0002
        /*0012*/ 	.short	0x0010
        /*0014*/ 	.byte	0x00, 0xf0, 0x11, 0x00


	//----- nvinfo : EIATTR_KPARAM_INFO
	.align		4
.L_15:
        /*0018*/ 	.byte	0x04, 0x17
        /*001a*/ 	.short	(.L_17 - .L_16)
.L_16:
        /*001c*/ 	.word	0x00000000
        /*0020*/ 	.short	0x0001
        /*0022*/ 	.short	0x0008
        /*0024*/ 	.byte	0x00, 0xf5, 0x21, 0x00


	//----- nvinfo : EIATTR_KPARAM_INFO
	.align		4
.L_17:
        /*0028*/ 	.byte	0x04, 0x17
        /*002a*/ 	.short	(.L_19 - .L_18)
.L_18:
        /*002c*/ 	.word	0x00000000
        /*0030*/ 	.short	0x0000
        /*0032*/ 	.short	0x0000
        /*0034*/ 	.byte	0x00, 0xf5, 0x21, 0x00


	//----- nvinfo : EIATTR_SPARSE_MMA_MASK
	.align		4
.L_19:
        /*0038*/ 	.byte	0x03, 0x50
        /*003a*/ 	.short	0x0000


	//----- nvinfo : EIATTR_MAXREG_COUNT
	.align		4
        /*003c*/ 	.byte	0x03, 0x1b
        /*003e*/ 	.short	0x00ff


	//----- nvinfo : EIATTR_MERCURY_ISA_VERSION
	.align		4
        /*0040*/ 	.byte	0x03, 0x5f
        /*0042*/ 	.short	0x0101


	//----- nvinfo : EIATTR_VRC_CTA_INIT_COUNT
	.align		4
        /*0044*/ 	.byte	0x02, 0x4a
	.zero		1
	.zero		1


	//----- nvinfo : EIATTR_EXIT_INSTR_OFFSETS
	.align		4
        /*0048*/ 	.byte	0x04, 0x1c
        /*004a*/ 	.short	(.L_21 - .L_20)


	//   ....[0]....
.L_20:
        /*004c*/ 	.word	0x00000070


	//   ....[1]....
        /*0050*/ 	.word	0x00000b80


	//----- nvinfo : EIATTR_CBANK_PARAM_SIZE
	.align		4
.L_21:
        /*0054*/ 	.byte	0x03, 0x19
        /*0056*/ 	.short	0x0014


	//----- nvinfo : EIATTR_PARAM_CBANK
	.align		4
        /*0058*/ 	.byte	0x04, 0x0a
        /*005a*/ 	.short	(.L_23 - .L_22)
	.align		4
.L_22:
        /*005c*/ 	.word	index@(.nv.constant0._Z15kernelEficientePiS_i)
        /*0060*/ 	.short	0x0380
        /*0062*/ 	.short	0x0014


	//----- nvinfo : EIATTR_SW_WAR
	.align		4
.L_23:
        /*0064*/ 	.byte	0x04, 0x36
        /*0066*/ 	.short	(.L_25 - .L_24)
.L_24:
        /*0068*/ 	.word	0x00000008
.L_25:


//--------------------- .nv.info._Z15kernelOtimizadoPiS_i --------------------------
	.section	.nv.info._Z15kernelOtimizadoPiS_i,"",@"SHT_CUDA_INFO"
	.sectionflags	@""
	.align	4


	//----- nvinfo : EIATTR_CUDA_API_VERSION
	.align		4
        /*0000*/ 	.byte	0x04, 0x37
        /*0002*/ 	.short	(.L_27 - .L_26)
.L_26:
        /*0004*/ 	.word	0x00000082


	//----- nvinfo : EIATTR_KPARAM_INFO
	.align		4
.L_27:
        /*0008*/ 	.byte	0x04, 0x17
        /*000a*/ 	.short	(.L_29 - .L_28)
.L_28:
        /*000c*/ 	.word	0x00000000
        /*0010*/ 	.short	0x0002
        /*0012*/ 	.short	0x0010
        /*0014*/ 	.byte	0x00, 0xf0, 0x11, 0x00


	//----- nvinfo : EIATTR_KPARAM_INFO
	.align		4
.L_29:
        /*0018*/ 	.byte	0x04, 0x17
        /*001a*/ 	.short	(.L_31 - .L_30)
.L_30:
        /*001c*/ 	.word	0x00000000
        /*0020*/ 	.short	0x0001
        /*0022*/ 	.short	0x0008
        /*0024*/ 	.byte	0x00, 0xf5, 0x21, 0x00


	//----- nvinfo : EIATTR_KPARAM_INFO
	.align		4
.L_31:
        /*0028*/ 	.byte	0x04, 0x17
        /*002a*/ 	.short	(.L_33 - .L_32)
.L_32:
        /*002c*/ 	.word	0x00000000
        /*0030*/ 	.short	0x0000
        /*0032*/ 	.short	0x0000
        /*0034*/ 	.byte	0x00, 0xf5, 0x21, 0x00


	//----- nvinfo : EIATTR_SPARSE_MMA_MASK
	.align		4
.L_33:
        /*0038*/ 	.byte	0x03, 0x50
        /*003a*/ 	.short	0x0000


	//----- nvinfo : EIATTR_MAXREG_COUNT
	.align		4
        /*003c*/ 	.byte	0x03, 0x1b
        /*003e*/ 	.short	0x00ff


	//----- nvinfo : EIATTR_NUM_BARRIERS
	.align		4
        /*0040*/ 	.byte	0x02, 0x4c
        /*0042*/ 	.byte	0x01
	.zero		1


	//----- nvinfo : EIATTR_MERCURY_ISA_VERSION
	.align		4
        /*0044*/ 	.byte	0x03, 0x5f
        /*0046*/ 	.short	0x0101


	//----- nvinfo : EIATTR_VRC_CTA_INIT_COUNT
	.align		4
        /*0048*/ 	.byte	0x02, 0x4a
	.zero		1
	.zero		1


	//----- nvinfo : EIATTR_EXIT_INSTR_OFFSETS
	.align		4
        /*004c*/ 	.byte	0x04, 0x1c
        /*004e*/ 	.short	(.L_35 - .L_34)


	//   ....[0]....
.L_34:
        /*0050*/ 	.word	0x00000b70


	//----- nvinfo : EIATTR_CBANK_PARAM_SIZE
	.align		4
.L_35:
        /*0054*/ 	.byte	0x03, 0x19
        /*0056*/ 	.short	0x0014


	//----- nvinfo : EIATTR_PARAM_CBANK
	.align		4
        /*0058*/ 	.byte	0x04, 0x0a
        /*005a*/ 	.short	(.L_37 - .L_36)
	.align		4
.L_36:
        /*005c*/ 	.word	index@(.nv.constant0._Z15kernelOtimizadoPiS_i)
        /*0060*/ 	.short	0x0380
        /*0062*/ 	.short	0x0014


	//----- nvinfo : EIATTR_SW_WAR
	.align		4
.L_37:
        /*0064*/ 	.byte	0x04, 0x36
        /*0066*/ 	.short	(.L_39 - .L_38)
.L_38:
        /*0068*/ 	.word	0x00000008
.L_39:


//--------------------- .nv.callgraph             --------------------------
	.section	.nv.callgraph,"",@"SHT_CUDA_CALLGRAPH"
	.align	4
	.sectionentsize	8
	.align		4
        /*0000*/ 	.word	0x00000000
	.align		4
        /*0004*/ 	.word	0xffffffff
	.align		4
        /*0008*/ 	.word	0x00000000
	.align		4
        /*000c*/ 	.word	0xfffffffe
	.align		4
        /*0010*/ 	.word	0x00000000
	.align		4
        /*0014*/ 	.word	0xfffffffd
	.align		4
        /*0018*/ 	.word	0x00000000
	.align		4
        /*001c*/ 	.word	0xfffffffc


//--------------------- .text._Z15kernelEficientePiS_i --------------------------
	.section	.text._Z15kernelEficientePiS_i,"ax",@progbits
	.align	128
        .global         _Z15kernelEficientePiS_i
        .type           _Z15kernelEficientePiS_i,@function
        .size           _Z15kernelEficientePiS_i,(.L_x_18 - _Z15kernelEficientePiS_i)
        .other          _Z15kernelEficientePiS_i,@"STO_CUDA_ENTRY STV_DEFAULT"
_Z15kernelEficientePiS_i:
.text._Z15kernelEficientePiS_i:
[----:B------:R-:W-:Y:S01]  /*0000*/  LDC R1, c[0x0][0x37c] ;  /* 0x0000df00ff017b82 */ /* 0x000fe20000000800 */
[----:B------:R-:W0:Y:S07]  /*0010*/  S2R R0, SR_TID.X ;  /* 0x0000000000007919 */ /* 0x000e2e0000002100 */
[----:B------:R-:W0:Y:S01]  /*0020*/  S2UR UR4, SR_CTAID.X ;  /* 0x00000000000479c3 */ /* 0x000e220000002500 */
[----:B------:R-:W1:Y:S07]  /*0030*/  LDCU UR6, c[0x0][0x390] ;  /* 0x00007200ff0677ac */ /* 0x000e6e0008000800 */
[----:B------:R-:W0:Y:S02]  /*0040*/  LDC R5, c[0x0][0x360] ;  /* 0x0000d800ff057b82 */ /* 0x000e240000000800 */
[----:B0-----:R-:W-:-:S05]  /*0050*/  IMAD R5, R5, UR4, R0 ;  /* 0x0000000405057c24 */ /* 0x001fca000f8e0200 */
[----:B-1----:R-:W-:-:S13]  /*0060*/  ISETP.GE.AND P0, PT, R5, UR6, PT ;  /* 0x0000000605007c0c */ /* 0x002fda000bf06270 */
[----:B------:R-:W-:Y:S05]  /*0070*/  @P0 EXIT ;  /* 0x000000000000094d */ /* 0x000fea0003800000 */
[----:B------:R-:W-:Y:S01]  /*0080*/  UISETP.GT.AND UP0, UPT, UR6, URZ, UPT ;  /* 0x000000ff0600728c */ /* 0x000fe2000bf04270 */
[----:B------:R-:W0:Y:S08]  /*0090*/  LDCU.64 UR10, c[0x0][0x358] ;  /* 0x00006b00ff0a77ac */ /* 0x000e300008000a00 */
[----:B------:R-:W-:Y:S05]  /*00a0*/  BRA.U UP0, `(.L_x_0) ;  /* 0x0000000100147547 */ /* 0x000fea000b800000 */
[----:B------:R-:W1:Y:S02]  /*00b0*/  LDC.64 R2, c[0x0][0x380] ;  /* 0x0000e000ff027b82 */ /* 0x000e640000000a00 */
[----:B-1----:R-:W-:-:S05]  /*00c0*/  IMAD.WIDE R2, R5, 0x4, R2 ;  /* 0x0000000405027825 */ /* 0x002fca00078e0202 */
[----:B0-----:R0:W5:Y:S01]  /*00d0*/  LDG.E R0, desc[UR10][R2.64] ;  /* 0x0000000a02007981 */ /* 0x001162000c1e1900 */
[----:B------:R-:W-:Y:S01]  /*00e0*/  CS2R R6, SRZ ;  /* 0x0000000000067805 */ /* 0x000fe2000001ff00 */
[----:B------:R-:W-:Y:S06]  /*00f0*/  BRA `(.L_x_1) ;  /* 0x0000000800907947 */ /* 0x000fec0003800000 */
.L_x_0:
[----:B------:R-:W1:Y:S02]  /*0100*/  LDC.64 R2, c[0x0][0x380] ;  /* 0x0000e000ff027b82 */ /* 0x000e640000000a00 */
[----:B-1----:R-:W-:-:S05]  /*0110*/  IMAD.WIDE R4, R5, 0x4, R2 ;  /* 0x0000000405047825 */ /* 0x002fca00078e0202 */
[----:B0-----:R0:W5:Y:S01]  /*0120*/  LDG.E R0, desc[UR10][R4.64] ;  /* 0x0000000a04007981 */ /* 0x001162000c1e1900 */
[----:B------:R-:W-:Y:S01]  /*0130*/  UISETP.GE.U32.AND UP1, UPT, UR6, 0x10, UPT ;  /* 0x000000100600788c */ /* 0x000fe2000bf26070 */
[----:B------:R-:W-:Y:S01]  /*0140*/  CS2R R6, SRZ ;  /* 0x0000000000067805 */ /* 0x000fe2000001ff00 */
[----:B------:R-:W-:-:S04]  /*0150*/  ULOP3.LUT UR7, UR6, 0xf, URZ, 0xc0, !UPT ;  /* 0x0000000f06077892 */ /* 0x000fc8000f8ec0ff */
[----:B------:R-:W-:-:S03]  /*0160*/  UISETP.NE.AND UP0, UPT, UR7, URZ, UPT ;  /* 0x000000ff0700728c */ /* 0x000fc6000bf05270 */
[----:B0-----:R-:W-:Y:S08]  /*0170*/  BRA.U !UP1, `(.L_x_2) ;  /* 0x0000000509387547 */ /* 0x001ff0000b800000 */
[----:B------:R-:W0:Y:S01]  /*0180*/  LDCU.64 UR4, c[0x0][0x380] ;  /* 0x00007000ff0477ac */ /* 0x000e220008000a00 */
[----:B------:R-:W-:Y:S01]  /*0190*/  IMAD.MOV.U32 R6, RZ, RZ, RZ ;  /* 0x000000ffff067224 */ /* 0x000fe200078e00ff */
[----:B------:R-:W-:-:S04]  /*01a0*/  ULOP3.LUT UR8, UR6, 0x7ffffff0, URZ, 0xc0, !UPT ;  /* 0x7ffffff006087892 */ /* 0x000fc8000f8ec0ff */
[----:B------:R-:W-:Y:S02]  /*01b0*/  UIADD3 UR9, UPT, UPT, -UR8, URZ, URZ ;  /* 0x000000ff08097290 */ /* 0x000fe4000fffe1ff */
[----:B------:R-:W-:Y:S01]  /*01c0*/  IMAD.U32 R7, RZ, RZ, UR8 ;  /* 0x00000008ff077e24 */ /* 0x000fe2000f8e00ff */
[----:B0-----:R-:W-:-:S04]  /*01d0*/  UIADD3 UR4, UP1, UPT, UR4, 0x20, URZ ;  /* 0x0000002004047890 */ /* 0x001fc8000ff3e0ff */
[----:B------:R-:W-:Y:S02]  /*01e0*/  UIADD3.X UR5, UPT, UPT, URZ, UR5, URZ, UP1, !UPT ;  /* 0x00000005ff057290 */ /* 0x000fe40008ffe4ff */
[----:B------:R-:W-:-:S04]  /*01f0*/  IMAD.U32 R4, RZ, RZ, UR4 ;  /* 0x00000004ff047e24 */ /* 0x000fc8000f8e00ff */
[----:B------:R-:W-:-:S07]  /*0200*/  MOV R5, UR5 ;  /* 0x0000000500057c02 */ /* 0x000fce0008000f00 */
.L_x_3:
[----:B------:R-:W2:Y:S04]  /*0210*/  LDG.E R25, desc[UR10][R4.64+-0x20] ;  /* 0xffffe00a04197981 */ /* 0x000ea8000c1e1900 */
[----:B------:R-:W3:Y:S04]  /*0220*/  LDG.E R27, desc[UR10][R4.64+-0x1c] ;  /* 0xffffe40a041b7981 */ /* 0x000ee8000c1e1900 */
[----:B------:R-:W4:Y:S04]  /*0230*/  LDG.E R29, desc[UR10][R4.64+-0x18] ;  /* 0xffffe80a041d7981 */ /* 0x000f28000c1e1900 */
        /* <DEDUP_REMOVED lines=12> */
[----:B------:R-:W4:Y:S01]  /*0300*/  LDG.E R9, desc[UR10][R4.64+0x1c] ;  /* 0x00001c0a04097981 */ /* 0x000f22000c1e1900 */
[----:B------:R-:W-:Y:S01]  /*0310*/  VIADD R8, R6, 0x1 ;  /* 0x0000000106087836 */ /* 0x000fe20000000000 */
[----:B------:R-:W-:-:S04]  /*0320*/  UIADD3 UR9, UPT, UPT, UR9, 0x10, URZ ;  /* 0x0000001009097890 */ /* 0x000fc8000fffe0ff */
[----:B------:R-:W-:Y:S01]  /*0330*/  UISETP.NE.AND UP1, UPT, UR9, URZ, UPT ;  /* 0x000000ff0900728c */ /* 0x000fe2000bf25270 */
[C---:B--2--5:R-:W-:Y:S02]  /*0340*/  ISETP.GT.AND P0, PT, R0.reuse, R25, PT ;  /* 0x000000190000720c */ /* 0x064fe40003f04270 */
[----:B---3--:R-:W-:-:S11]  /*0350*/  ISETP.GT.AND P1, PT, R0, R27, PT ;  /* 0x0000001b0000720c */ /* 0x008fd60003f24270 */
[----:B------:R-:W-:Y:S01]  /*0360*/  @!P0 IMAD.MOV R8, RZ, RZ, R6 ;  /* 0x000000ffff088224 */ /* 0x000fe200078e0206 */
[----:B----4-:R-:W-:-:S03]  /*0370*/  ISETP.GT.AND P0, PT, R0, R29, PT ;  /* 0x0000001d0000720c */ /* 0x010fc60003f04270 */
[C---:B------:R-:W-:Y:S01]  /*0380*/  VIADD R6, R8.reuse, 0x1 ;  /* 0x0000000108067836 */ /* 0x040fe20000000000 */
[----:B------:R-:W-:Y:S02]  /*0390*/  @!P1 IADD3 R6, PT, PT, R8, RZ, RZ ;  /* 0x000000ff08069210 */ /* 0x000fe40007ffe0ff */
[----:B------:R-:W-:-:S03]  /*03a0*/  ISETP.GT.AND P1, PT, R0, R10, PT ;  /* 0x0000000a0000720c */ /* 0x000fc60003f24270 */
[----:B------:R-:W-:-:S04]  /*03b0*/  VIADD R8, R6, 0x1 ;  /* 0x0000000106087836 */ /* 0x000fc80000000000 */
[----:B------:R-:W-:Y:S01]  /*03c0*/  @!P0 IMAD.MOV R8, RZ, RZ, R6 ;  /* 0x000000ffff088224 */ /* 0x000fe200078e0206 */
[----:B------:R-:W-:-:S03]  /*03d0*/  ISETP.GT.AND P0, PT, R0, R12, PT ;  /* 0x0000000c0000720c */ /* 0x000fc60003f04270 */
[C---:B------:R-:W-:Y:S02]  /*03e0*/  VIADD R6, R8.reuse, 0x1 ;  /* 0x0000000108067836 */ /* 0x040fe40000000000 */
[----:B------:R-:W-:Y:S02]  /*03f0*/  @!P1 IADD3 R6, PT, PT, R8, RZ, RZ ;  /* 0x000000ff08069210 */ /* 0x000fe40007ffe0ff */
[----:B------:R-:W-:-:S03]  /*0400*/  ISETP.GT.AND P1, PT, R0, R14, PT ;  /* 0x0000000e0000720c */ /* 0x000fc60003f24270 */
[----:B------:R-:W-:-:S03]  /*0410*/  VIADD R8, R6, 0x1 ;  /* 0x0000000106087836 */ /* 0x000fc60000000000 */
[----:B------:R-:W-:Y:S01]  /*0420*/  @!P0 IMAD.MOV R8, RZ, RZ, R6 ;  /* 0x000000ffff088224 */ /* 0x000fe200078e0206 */
[----:B------:R-:W-:-:S03]  /*0430*/  ISETP.GT.AND P0, PT, R0, R16, PT ;  /* 0x000000100000720c */ /* 0x000fc60003f04270 */
[----:B------:R-:W-:-:S03]  /*0440*/  VIADD R6, R8, 0x1 ;  /* 0x0000000108067836 */ /* 0x000fc60000000000 */
[----:B------:R-:W-:Y:S02]  /*0450*/  @!P1 IADD3 R6, PT, PT, R8, RZ, RZ ;  /* 0x000000ff08069210 */ /* 0x000fe40007ffe0ff */
[----:B------:R-:W-:-:S03]  /*0460*/  ISETP.GT.AND P1, PT, R0, R18, PT ;  /* 0x000000120000720c */ /* 0x000fc60003f24270 */
[----:B------:R-:W-:Y:S02]  /*0470*/  VIADD R8, R6, 0x1 ;  /* 0x0000000106087836 */ /* 0x000fe40000000000 */
[----:B------:R-:W-:Y:S01]  /*0480*/  @!P0 IMAD.MOV R8, RZ, RZ, R6 ;  /* 0x000000ffff088224 */ /* 0x000fe200078e0206 */
[----:B------:R-:W-:-:S03]  /*0490*/  ISETP.GT.AND P0, PT, R0, R23, PT ;  /* 0x000000170000720c */ /* 0x000fc60003f04270 */
[----:B------:R-:W-:-:S04]  /*04a0*/  VIADD R6, R8, 0x1 ;  /* 0x0000000108067836 */ /* 0x000fc80000000000 */
        /* <DEDUP_REMOVED lines=10> */
[----:B------:R-:W-:-:S04]  /*0550*/  ISETP.GT.AND P0, PT, R0, R15, PT ;  /* 0x0000000f0000720c */ /* 0x000fc80003f04270 */
[----:B------:R-:W-:-:S03]  /*0560*/  IADD3 R6, PT, PT, R8, 0x1, RZ ;  /* 0x0000000108067810 */ /* 0x000fc60007ffe0ff */
[----:B------:R-:W-:Y:S01]  /*0570*/  @!P1 IMAD.MOV R6, RZ, RZ, R8 ;  /* 0x000000ffff069224 */ /* 0x000fe200078e0208 */
[----:B------:R-:W-:-:S03]  /*0580*/  ISETP.GT.AND P1, PT, R0, R13, PT ;  /* 0x0000000d0000720c */ /* 0x000fc60003f24270 */
[C---:B------:R-:W-:Y:S02]  /*0590*/  VIADD R8, R6.reuse, 0x1 ;  /* 0x0000000106087836 */ /* 0x040fe40000000000 */
[----:B------:R-:W-:Y:S02]  /*05a0*/  @!P0 IADD3 R8, PT, PT, R6, RZ, RZ ;  /* 0x000000ff06088210 */ /* 0x000fe40007ffe0ff */
[----:B------:R-:W-:-:S03]  /*05b0*/  ISETP.GT.AND P0, PT, R0, R11, PT ;  /* 0x0000000b0000720c */ /* 0x000fc60003f04270 */
[----:B------:R-:W-:-:S03]  /*05c0*/  VIADD R6, R8, 0x1 ;  /* 0x0000000108067836 */ /* 0x000fc60000000000 */
[----:B------:R-:W-:Y:S01]  /*05d0*/  @!P1 IMAD.MOV R6, RZ, RZ, R8 ;  /* 0x000000ffff069224 */ /* 0x000fe200078e0208 */
[----:B------:R-:W-:-:S04]  /*05e0*/  ISETP.GT.AND P1, PT, R0, R9, PT ;  /* 0x000000090000720c */ /* 0x000fc80003f24270 */
[----:B------:R-:W-:Y:S02]  /*05f0*/  IADD3 R8, PT, PT, R6, 0x1, RZ ;  /* 0x0000000106087810 */ /* 0x000fe40007ffe0ff */
[----:B------:R-:W-:Y:S01]  /*0600*/  @!P0 IMAD.MOV R8, RZ, RZ, R6 ;  /* 0x000000ffff088224 */ /* 0x000fe200078e0206 */
[----:B------:R-:W-:-:S03]  /*0610*/  IADD3 R4, P0, PT, R4, 0x40, RZ ;  /* 0x0000004004047810 */ /* 0x000fc60007f1e0ff */
[----:B------:R-:W-:Y:S01]  /*0620*/  VIADD R6, R8, 0x1 ;  /* 0x0000000108067836 */ /* 0x000fe20000000000 */
[----:B------:R-:W-:Y:S02]  /*0630*/  IADD3.X R5, PT, PT, RZ, R5, RZ, P0, !PT ;  /* 0x00000005ff057210 */ /* 0x000fe400007fe4ff */
[----:B------:R-:W-:Y:S01]  /*0640*/  @!P1 IMAD.MOV R6, RZ, RZ, R8 ;  /* 0x000000ffff069224 */ /* 0x000fe200078e0208 */
[----:B------:R-:W-:Y:S06]  /*0650*/  BRA.U UP1, `(.L_x_3) ;  /* 0xfffffff901ec7547 */ /* 0x000fec000b83ffff */
.L_x_2:
[----:B------:R-:W-:Y:S05]  /*0660*/  BRA.U !UP0, `(.L_x_4) ;  /* 0x0000000508307547 */ /* 0x000fea000b800000 */
[----:B------:R-:W-:Y:S02]  /*0670*/  UISETP.GE.U32.AND UP0, UPT, UR7, 0x8, UPT ;  /* 0x000000080700788c */ /* 0x000fe4000bf06070 */
[----:B------:R-:W-:-:S04]  /*0680*/  ULOP3.LUT UR5, UR6, 0x7, URZ, 0xc0, !UPT ;  /* 0x0000000706057892 */ /* 0x000fc8000f8ec0ff */
[----:B------:R-:W-:-:S03]  /*0690*/  UISETP.NE.AND UP1, UPT, UR5, URZ, UPT ;  /* 0x000000ff0500728c */ /* 0x000fc6000bf25270 */
[----:B------:R-:W-:Y:S08]  /*06a0*/  BRA.U !UP0, `(.L_x_5) ;  /* 0x0000000108887547 */ /* 0x000ff0000b800000 */
[----:B------:R-:W-:-:S05]  /*06b0*/  IMAD.WIDE.U32 R4, R7, 0x4, R2 ;  /* 0x0000000407047825 */ /* 0x000fca00078e0002 */
[----:B------:R-:W2:Y:S04]  /*06c0*/  LDG.E R9, desc[UR10][R4.64] ;  /* 0x0000000a04097981 */ /* 0x000ea8000c1e1900 */
[----:B------:R-:W3:Y:S04]  /*06d0*/  LDG.E R11, desc[UR10][R4.64+0x4] ;  /* 0x0000040a040b7981 */ /* 0x000ee8000c1e1900 */
[----:B------:R-:W4:Y:S04]  /*06e0*/  LDG.E R13, desc[UR10][R4.64+0x8] ;  /* 0x0000080a040d7981 */ /* 0x000f28000c1e1900 */
[----:B------:R-:W4:Y:S04]  /*06f0*/  LDG.E R15, desc[UR10][R4.64+0xc] ;  /* 0x00000c0a040f7981 */ /* 0x000f28000c1e1900 */
[----:B------:R-:W4:Y:S04]  /*0700*/  LDG.E R17, desc[UR10][R4.64+0x10] ;  /* 0x0000100a04117981 */ /* 0x000f28000c1e1900 */
[----:B------:R-:W4:Y:S04]  /*0710*/  LDG.E R19, desc[UR10][R4.64+0x14] ;  /* 0x0000140a04137981 */ /* 0x000f28000c1e1900 */
[----:B------:R-:W4:Y:S04]  /*0720*/  LDG.E R21, desc[UR10][R4.64+0x18] ;  /* 0x0000180a04157981 */ /* 0x000f28000c1e1900 */
[----:B------:R0:W4:Y:S01]  /*0730*/  LDG.E R23, desc[UR10][R4.64+0x1c] ;  /* 0x00001c0a04177981 */ /* 0x000122000c1e1900 */
[----:B------:R-:W-:-:S02]  /*0740*/  VIADD R8, R6, 0x1 ;  /* 0x0000000106087836 */ /* 0x000fc40000000000 */
[----:B------:R-:W-:Y:S01]  /*0750*/  VIADD R7, R7, 0x8 ;  /* 0x0000000807077836 */ /* 0x000fe20000000000 */
[C---:B--2--5:R-:W-:Y:S02]  /*0760*/  ISETP.GT.AND P1, PT, R0.reuse, R9, PT ;  /* 0x000000090000720c */ /* 0x064fe40003f24270 */
[----:B---3--:R-:W-:-:S11]  /*0770*/  ISETP.GT.AND P0, PT, R0, R11, PT ;  /* 0x0000000b0000720c */ /* 0x008fd60003f04270 */
[----:B------:R-:W-:Y:S02]  /*0780*/  @!P1 IADD3 R8, PT, PT, R6, RZ, RZ ;  /* 0x000000ff06089210 */ /* 0x000fe40007ffe0ff */
[----:B----4-:R-:W-:-:S03]  /*0790*/  ISETP.GT.AND P1, PT, R0, R13, PT ;  /* 0x0000000d0000720c */ /* 0x010fc60003f24270 */
[----:B------:R-:W-:Y:S02]  /*07a0*/  VIADD R6, R8, 0x1 ;  /* 0x0000000108067836 */ /* 0x000fe40000000000 */
[----:B------:R-:W-:Y:S01]  /*07b0*/  @!P0 IMAD.MOV R6, RZ, RZ, R8 ;  /* 0x000000ffff068224 */ /* 0x000fe200078e0208 */
[----:B------:R-:W-:-:S04]  /*07c0*/  ISETP.GT.AND P0, PT, R0, R15, PT ;  /* 0x0000000f0000720c */ /* 0x000fc80003f04270 */
[----:B------:R-:W-:-:S03]  /*07d0*/  IADD3 R8, PT, PT, R6, 0x1, RZ ;  /* 0x0000000106087810 */ /* 0x000fc60007ffe0ff */
[----:B------:R-:W-:Y:S01]  /*07e0*/  @!P1 IMAD.MOV R8, RZ, RZ, R6 ;  /* 0x000000ffff089224 */ /* 0x000fe200078e0206 */
[----:B------:R-:W-:-:S03]  /*07f0*/  ISETP.GT.AND P1, PT, R0, R17, PT ;  /* 0x000000110000720c */ /* 0x000fc60003f24270 */
[C---:B0-----:R-:W-:Y:S02]  /*0800*/  VIADD R4, R8.reuse, 0x1 ;  /* 0x0000000108047836 */ /* 0x041fe40000000000 */
[----:B------:R-:W-:Y:S02]  /*0810*/  @!P0 IADD3 R4, PT, PT, R8, RZ, RZ ;  /* 0x000000ff08048210 */ /* 0x000fe40007ffe0ff */
[----:B------:R-:W-:-:S03]  /*0820*/  ISETP.GT.AND P0, PT, R0, R19, PT ;  /* 0x000000130000720c */ /* 0x000fc60003f04270 */
[----:B------:R-:W-:-:S03]  /*0830*/  VIADD R5, R4, 0x1 ;  /* 0x0000000104057836 */ /* 0x000fc60000000000 */
[----:B------:R-:W-:Y:S01]  /*0840*/  @!P1 IMAD.MOV R5, RZ, RZ, R4 ;  /* 0x000000ffff059224 */ /* 0x000fe200078e0204 */
[----:B------:R-:W-:-:S04]  /*0850*/  ISETP.GT.AND P1, PT, R0, R21, PT ;  /* 0x000000150000720c */ /* 0x000fc80003f24270 */
[----:B------:R-:W-:Y:S02]  /*0860*/  IADD3 R4, PT, PT, R5, 0x1, RZ ;  /* 0x0000000105047810 */ /* 0x000fe40007ffe0ff */
[----:B------:R-:W-:Y:S01]  /*0870*/  @!P0 IMAD.MOV R4, RZ, RZ, R5 ;  /* 0x000000ffff048224 */ /* 0x000fe200078e0205 */
[----:B------:R-:W-:-:S03]  /*0880*/  ISETP.GT.AND P0, PT, R0, R23, PT ;  /* 0x000000170000720c */ /* 0x000fc60003f04270 */
[----:B------:R-:W-:-:S03]  /*0890*/  VIADD R5, R4, 0x1 ;  /* 0x0000000104057836 */ /* 0x000fc60000000000 */
[----:B------:R-:W-:-:S05]  /*08a0*/  @!P1 IADD3 R5, PT, PT, R4, RZ, RZ ;  /* 0x000000ff04059210 */ /* 0x000fca0007ffe0ff */
[C---:B------:R-:W-:Y:S02]  /*08b0*/  VIADD R6, R5.reuse, 0x1 ;  /* 0x0000000105067836 */ /* 0x040fe40000000000 */
[----:B------:R-:W-:-:S07]  /*08c0*/  @!P0 IADD3 R6, PT, PT, R5, RZ, RZ ;  /* 0x000000ff05068210 */ /* 0x000fce0007ffe0ff */
.L_x_5:
        /* <DEDUP_REMOVED lines=9> */
[----:B------:R-:W4:Y:S01]  /*0960*/  LDG.E R15, desc[UR10][R4.64+0xc] ;  /* 0x00000c0a040f7981 */ /* 0x000f22000c1e1900 */
[----:B------:R-:W-:-:S02]  /*0970*/  VIADD R8, R6, 0x1 ;  /* 0x0000000106087836 */ /* 0x000fc40000000000 */
[----:B------:R-:W-:Y:S01]  /*0980*/  VIADD R7, R7, 0x4 ;  /* 0x0000000407077836 */ /* 0x000fe20000000000 */
[C---:B--2--5:R-:W-:Y:S02]  /*0990*/  ISETP.GT.AND P1, PT, R0.reuse, R9, PT ;  /* 0x000000090000720c */ /* 0x064fe40003f24270 */
[----:B---3--:R-:W-:-:S11]  /*09a0*/  ISETP.GT.AND P0, PT, R0, R11, PT ;  /* 0x0000000b0000720c */ /* 0x008fd60003f04270 */
[----:B------:R-:W-:Y:S01]  /*09b0*/  @!P1 IMAD.MOV R8, RZ, RZ, R6 ;  /* 0x000000ffff089224 */ /* 0x000fe200078e0206 */
[----:B----4-:R-:W-:-:S04]  /*09c0*/  ISETP.GT.AND P1, PT, R0, R13, PT ;  /* 0x0000000d0000720c */ /* 0x010fc80003f24270 */
[----:B------:R-:W-:Y:S01]  /*09d0*/  IADD3 R6, PT, PT, R8, 0x1, RZ ;  /* 0x0000000108067810 */ /* 0x000fe20007ffe0ff */
[----:B------:R-:W-:Y:S01]  /*09e0*/  @!P0 IMAD.MOV R6, RZ, RZ, R8 ;  /* 0x000000ffff068224 */ /* 0x000fe200078e0208 */
[----:B------:R-:W-:-:S03]  /*09f0*/  ISETP.GT.AND P0, PT, R0, R15, PT ;  /* 0x0000000f0000720c */ /* 0x000fc60003f04270 */
[----:B------:R-:W-:-:S04]  /*0a00*/  VIADD R8, R6, 0x1 ;  /* 0x0000000106087836 */ /* 0x000fc80000000000 */
[----:B------:R-:W-:-:S05]  /*0a10*/  @!P1 IADD3 R8, PT, PT, R6, RZ, RZ ;  /* 0x000000ff06089210 */ /* 0x000fca0007ffe0ff */
[C---:B------:R-:W-:Y:S01]  /*0a20*/  VIADD R6, R8.reuse, 0x1 ;  /* 0x0000000108067836 */ /* 0x040fe20000000000 */
[----:B------:R-:W-:-:S07]  /*0a30*/  @!P0 IADD3 R6, PT, PT, R8, RZ, RZ ;  /* 0x000000ff08068210 */ /* 0x000fce0007ffe0ff */
.L_x_6:
[----:B------:R-:W-:Y:S05]  /*0a40*/  BRA.U !UP1, `(.L_x_4) ;  /* 0x0000000109387547 */ /* 0x000fea000b800000 */
[----:B------:R-:W-:Y:S01]  /*0a50*/  IMAD.WIDE.U32 R2, R7, 0x4, R2 ;  /* 0x0000000407027825 */ /* 0x000fe200078e0002 */
[----:B------:R-:W-:-:S03]  /*0a60*/  UIADD3 UR4, UPT, UPT, -UR4, URZ, URZ ;  /* 0x000000ff04047290 */ /* 0x000fc6000fffe1ff */
[----:B------:R-:W-:-:S09]  /*0a70*/  IMAD.MOV.U32 R5, RZ, RZ, R3 ;  /* 0x000000ffff057224 */ /* 0x000fd200078e0003 */
.L_x_7:
[----:B------:R-:W-:-:S06]  /*0a80*/  IMAD.MOV.U32 R3, RZ, RZ, R5 ;  /* 0x000000ffff037224 */ /* 0x000fcc00078e0005 */
[----:B------:R0:W2:Y:S01]  /*0a90*/  LDG.E R3, desc[UR10][R2.64] ;  /* 0x0000000a02037981 */ /* 0x0000a2000c1e1900 */
[----:B------:R-:W-:Y:S01]  /*0aa0*/  UIADD3 UR4, UPT, UPT, UR4, 0x1, URZ ;  /* 0x0000000104047890 */ /* 0x000fe2000fffe0ff */
[----:B------:R-:W-:-:S03]  /*0ab0*/  IADD3 R4, PT, PT, R6, 0x1, RZ ;  /* 0x0000000106047810 */ /* 0x000fc60007ffe0ff */
[----:B------:R-:W-:Y:S01]  /*0ac0*/  UISETP.NE.AND UP0, UPT, UR4, URZ, UPT ;  /* 0x000000ff0400728c */ /* 0x000fe2000bf05270 */
[----:B0-----:R-:W-:-:S05]  /*0ad0*/  IADD3 R2, P1, PT, R2, 0x4, RZ ;  /* 0x0000000402027810 */ /* 0x001fca0007f3e0ff */
[----:B------:R-:W-:Y:S01]  /*0ae0*/  IMAD.X R5, RZ, RZ, R5, P1 ;  /* 0x000000ffff057224 */ /* 0x000fe200008e0605 */
[----:B--2--5:R-:W-:-:S13]  /*0af0*/  ISETP.GT.AND P0, PT, R0, R3, PT ;  /* 0x000000030000720c */ /* 0x024fda0003f04270 */
[----:B------:R-:W-:-:S05]  /*0b00*/  @!P0 IMAD.MOV R4, RZ, RZ, R6 ;  /* 0x000000ffff048224 */ /* 0x000fca00078e0206 */
[----:B------:R-:W-:Y:S01]  /*0b10*/  MOV R6, R4 ;  /* 0x0000000400067202 */ /* 0x000fe20000000f00 */
[----:B------:R-:W-:Y:S06]  /*0b20*/  BRA.U UP0, `(.L_x_7) ;  /* 0xfffffffd00d47547 */ /* 0x000fec000b83ffff */
.L_x_4:
[----:B------:R-:W-:-:S07]  /*0b30*/  IMAD.MOV.U32 R7, RZ, RZ, RZ ;  /* 0x000000ffff077224 */ /* 0x000fce00078e00ff */
.L_x_1:
[----:B------:R-:W0:Y:S02]  /*0b40*/  LDCU.64 UR4, c[0x0][0x388] ;  /* 0x00007100ff0477ac */ /* 0x000e240008000a00 */
[----:B0-----:R-:W-:-:S04]  /*0b50*/  LEA R2, P0, R6, UR4, 0x2 ;  /* 0x0000000406027c11 */ /* 0x001fc8000f8010ff */
[----:B------:R-:W-:-:S05]  /*0b60*/  LEA.HI.X R3, R6, UR5, R7, 0x2, P0 ;  /* 0x0000000506037c11 */ /* 0x000fca00080f1407 */
[----:B-----5:R-:W-:Y:S01]  /*0b70*/  STG.E desc[UR10][R2.64], R0 ;  /* 0x0000000002007986 */ /* 0x020fe2000c10190a */
[----:B------:R-:W-:Y:S05]  /*0b80*/  EXIT ;  /* 0x000000000000794d */ /* 0x000fea0003800000 */
.L_x_8:
[----:B------:R-:W-:-:S00]  /*0b90*/  BRA `(.L_x_8) ;  /* 0xfffffffc00fc7947 */ /* 0x000fc0000383ffff */
[----:B------:R-:W-:-:S00]  /*0ba0*/  NOP ;  /* 0x0000000000007918 */ /* 0x000fc00000000000 */
        /* <DEDUP_REMOVED lines=13> */
.L_x_18:


//--------------------- .text._Z15kernelOtimizadoPiS_i --------------------------
	.section	.text._Z15kernelOtimizadoPiS_i,"ax",@progbits
	.align	128
        .global         _Z15kernelOtimizadoPiS_i
        .type           _Z15kernelOtimizadoPiS_i,@function
        .size           _Z15kernelOtimizadoPiS_i,(.L_x_19 - _Z15kernelOtimizadoPiS_i)
        .other          _Z15kernelOtimizadoPiS_i,@"STO_CUDA_ENTRY STV_DEFAULT"
_Z15kernelOtimizadoPiS_i:
.text._Z15kernelOtimizadoPiS_i:
[----:B------:R-:W-:Y:S01]  /*0000*/  LDC R1, c[0x0][0x37c] ;  /* 0x0000df00ff017b82 */ /* 0x000fe20000000800 */
[----:B------:R-:W0:Y:S01]  /*0010*/  S2R R5, SR_TID.X ;  /* 0x0000000000057919 */ /* 0x000e220000002100 */
[----:B------:R-:W1:Y:S06]  /*0020*/  LDCU UR6, c[0x0][0x390] ;  /* 0x00007200ff0677ac */ /* 0x000e6c0008000800 */
[----:B------:R-:W0:Y:S01]  /*0030*/  S2UR UR4, SR_CTAID.X ;  /* 0x00000000000479c3 */ /* 0x000e220000002500 */
[----:B------:R-:W2:Y:S07]  /*0040*/  LDCU.64 UR10, c[0x0][0x358] ;  /* 0x00006b00ff0a77ac */ /* 0x000eae0008000a00 */
[----:B------:R-:W0:Y:S01]  /*0050*/  LDC R0, c[0x0][0x360] ;  /* 0x0000d800ff007b82 */ /* 0x000e220000000800 */
[----:B-1----:R-:W-:Y:S01]  /*0060*/  UISETP.GT.AND UP0, UPT, UR6, URZ, UPT ;  /* 0x000000ff0600728c */ /* 0x002fe2000bf04270 */
[----:B0-----:R-:W-:-:S06]  /*0070*/  IMAD R5, R0, UR4, R5 ;  /* 0x0000000400057c24 */ /* 0x001fcc000f8e0205 */
[----:B------:R-:W-:Y:S06]  /*0080*/  BAR.SYNC.DEFER_BLOCKING 0x0 ;  /* 0x0000000000007b1d */ /* 0x000fec0000010000 */
[----:B--2---:R-:W-:Y:S05]  /*0090*/  BRA.U UP0, `(.L_x_9) ;  /* 0x0000000100147547 */ /* 0x004fea000b800000 */
[----:B------:R-:W0:Y:S02]  /*00a0*/  LDC.64 R2, c[0x0][0x380] ;  /* 0x0000e000ff027b82 */ /* 0x000e240000000a00 */
[----:B0-----:R-:W-:-:S05]  /*00b0*/  IMAD.WIDE R2, R5, 0x4, R2 ;  /* 0x0000000405027825 */ /* 0x001fca00078e0202 */
[----:B------:R0:W5:Y:S01]  /*00c0*/  LDG.E R0, desc[UR10][R2.64] ;  /* 0x0000000a02007981 */ /* 0x000162000c1e1900 */
[----:B------:R-:W-:Y:S01]  /*00d0*/  CS2R R6, SRZ ;  /* 0x0000000000067805 */ /* 0x000fe2000001ff00 */
[----:B------:R-:W-:Y:S06]  /*00e0*/  BRA `(.L_x_10) ;  /* 0x0000000800907947 */ /* 0x000fec0003800000 */
.L_x_9:
[----:B------:R-:W0:Y:S02]  /*00f0*/  LDC.64 R2, c[0x0][0x380] ;  /* 0x0000e000ff027b82 */ /* 0x000e240000000a00 */
[----:B0-----:R-:W-:-:S05]  /*0100*/  IMAD.WIDE R4, R5, 0x4, R2 ;  /* 0x0000000405047825 */ /* 0x001fca00078e0202 */
[----:B------:R0:W5:Y:S01]  /*0110*/  LDG.E R0, desc[UR10][R4.64] ;  /* 0x0000000a04007981 */ /* 0x000162000c1e1900 */
        /* <DEDUP_REMOVED lines=14> */
.L_x_12:
        /* <DEDUP_REMOVED lines=64> */
[----:B------:R-:W-:-:S03]  /*0600*/  IADD3 R4, P0, PT, R4, 0x40, RZ ;  /* 0x0000004004047810 */ /* 0x000fc60007f1e0ff */
[----:B------:R-:W-:Y:S01]  /*0610*/  VIADD R6, R8, 0x1 ;  /* 0x0000000108067836 */ /* 0x000fe20000000000 */
[----:B------:R-:W-:Y:S01]  /*0620*/  IADD3.X R5, PT, PT, RZ, R5, RZ, P0, !PT ;  /* 0x00000005ff057210 */ /* 0x000fe200007fe4ff */
[----:B------:R-:W-:Y:S01]  /*0630*/  @!P1 IMAD.MOV R6, RZ, RZ, R8 ;  /* 0x000000ffff069224 */ /* 0x000fe200078e0208 */
[----:B------:R-:W-:Y:S07]  /*0640*/  BRA.U UP1, `(.L_x_12) ;  /* 0xfffffff901ec7547 */ /* 0x000fee000b83ffff */
.L_x_11:
        /* <DEDUP_REMOVED lines=39> */
.L_x_14:
        /* <DEDUP_REMOVED lines=23> */
.L_x_15:
[----:B------:R-:W-:Y:S05]  /*0a30*/  BRA.U !UP1, `(.L_x_13) ;  /* 0x0000000109387547 */ /* 0x000fea000b800000 */
[----:B------:R-:W-:Y:S01]  /*0a40*/  IMAD.WIDE.U32 R2, R7, 0x4, R2 ;  /* 0x0000000407027825 */ /* 0x000fe200078e0002 */
[----:B------:R-:W-:-:S03]  /*0a50*/  UIADD3 UR4, UPT, UPT, -UR4, URZ, URZ ;  /* 0x000000ff04047290 */ /* 0x000fc6000fffe1ff */
[----:B------:R-:W-:-:S09]  /*0a60*/  IMAD.MOV.U32 R5, RZ, RZ, R3 ;  /* 0x000000ffff057224 */ /* 0x000fd200078e0003 */
.L_x_16:
        /* <DEDUP_REMOVED lines=11> */
.L_x_13:
[----:B------:R-:W-:-:S07]  /*0b20*/  IMAD.MOV.U32 R7, RZ, RZ, RZ ;  /* 0x000000ffff077224 */ /* 0x000fce00078e00ff */
.L_x_10:
[----:B------:R-:W0:Y:S02]  /*0b30*/  LDCU.64 UR4, c[0x0][0x388] ;  /* 0x00007100ff0477ac */ /* 0x000e240008000a00 */
[----:B0-----:R-:W-:-:S04]  /*0b40*/  LEA R2, P0, R6, UR4, 0x2 ;  /* 0x0000000406027c11 */ /* 0x001fc8000f8010ff */
[----:B------:R-:W-:-:S05]  /*0b50*/  LEA.HI.X R3, R6, UR5, R7, 0x2, P0 ;  /* 0x0000000506037c11 */ /* 0x000fca00080f1407 */
[----:B-----5:R-:W-:Y:S01]  /*0b60*/  STG.E desc[UR10][R2.64], R0 ;  /* 0x0000000002007986 */ /* 0x020fe2000c10190a */
[----:B------:R-:W-:Y:S05]  /*0b70*/  EXIT ;  /* 0x000000000000794d */ /* 0x000fea0003800000 */
.L_x_17:
        /* <DEDUP_REMOVED lines=16> */
.L_x_19:


//--------------------- .nv.shared.reserved.0     --------------------------
	.section	.nv.shared.reserved.0,"aw",@nobits
	.weak		__nv_reservedSMEM_offset_0_alias
	.size		__nv_reservedSMEM_offset_0_alias, 0, 64
	.other		__nv_reservedSMEM_offset_0_alias,@"STO_CUDA_RESERVED_SHARED STV_DEFAULT"
__nv_reservedSMEM_offset_0_alias:
	.zero		0
	.zero		64


//--------------------- .nv.constant0._Z15kernelEficientePiS_i --------------------------
	.section	.nv.constant0._Z15kernelEficientePiS_i,"a",@progbits
	.sectionflags	@""
	.align	4
.nv.constant0._Z15kernelEficientePiS_i:
	.zero		916


//--------------------- .nv.constant0._Z15kernelOtimizadoPiS_i --------------------------
	.section	.nv.constant0._Z15kernelOtimizadoPiS_i,"a",@progbits
	.sectionflags	@""
	.align	4
.nv.constant0._Z15kernelOtimizadoPiS_i:
	.zero		916


//--------------------- SYMBOLS --------------------------

	.type		.nv.reservedSmem.offset0,@object
	.size		.nv.reservedSmem.offset0,0x4
